	.headerflags	@"EF_CUDA_TEXMODE_UNIFIED EF_CUDA_64BIT_ADDRESS EF_CUDA_ACCELERATORS EF_CUDA_SM90 EF_CUDA_VIRTUAL_SM(EF_CUDA_SM90)"
	.elftype	@"ET_EXEC"


//--------------------- .nv.info                  --------------------------
	.section	.nv.info,"",@"SHT_CUDA_INFO"
	.align	4


	//----- nvinfo : EIATTR_REGCOUNT
	.align		4
        /*0000*/ 	.byte	0x04, 0x2f
        /*0002*/ 	.short	(.L_3 - .L_2)
	.align		4
.L_2:
        /*0004*/ 	.word	index@(triton_poi_fused__native_batch_norm_legit_no_training_34)
        /*0008*/ 	.word	0x00000012


	//----- nvinfo : EIATTR_MIN_STACK_SIZE
	.align		4
.L_3:
        /*000c*/ 	.byte	0x04, 0x12
        /*000e*/ 	.short	(.L_5 - .L_4)
	.align		4
.L_4:
        /*0010*/ 	.word	index@(triton_poi_fused__native_batch_norm_legit_no_training_34)
        /*0014*/ 	.word	0x00000000


	//----- nvinfo : EIATTR_FRAME_SIZE
	.align		4
.L_5:
        /*0018*/ 	.byte	0x04, 0x11
        /*001a*/ 	.short	(.L_7 - .L_6)
	.align		4
.L_6:
        /*001c*/ 	.word	index@(triton_poi_fused__native_batch_norm_legit_no_training_34)
        /*0020*/ 	.word	0x00000000


	//----- nvinfo : EIATTR_MIN_STACK_SIZE
	.align		4
.L_7:
        /*0024*/ 	.byte	0x04, 0x12
        /*0026*/ 	.short	(.L_9 - .L_8)
	.align		4
.L_8:
        /*0028*/ 	.word	index@(triton_poi_fused__native_batch_norm_legit_no_training_34)
        /*002c*/ 	.word	0x00000000
.L_9:


//--------------------- .nv.info.triton_poi_fused__native_batch_norm_legit_no_training_34 --------------------------
	.section	.nv.info.triton_poi_fused__native_batch_norm_legit_no_training_34,"",@"SHT_CUDA_INFO"
	.sectionflags	@""
	.align	4


	//----- nvinfo : EIATTR_CUDA_API_VERSION
	.align		4
        /*0000*/ 	.byte	0x04, 0x37
        /*0002*/ 	.short	(.L_11 - .L_10)
.L_10:
        /*0004*/ 	.word	0x0000007c


	//----- nvinfo : EIATTR_KPARAM_INFO
	.align		4
.L_11:
        /*0008*/ 	.byte	0x04, 0x17
        /*000a*/ 	.short	(.L_13 - .L_12)
.L_12:
        /*000c*/ 	.word	0x00000000
        /*0010*/ 	.short	0x0006
        /*0012*/ 	.short	0x0030
        /*0014*/ 	.byte	0x00, 0xf0, 0x11, 0x00


	//----- nvinfo : EIATTR_KPARAM_INFO
	.align		4
.L_13:
        /*0018*/ 	.byte	0x04, 0x17
        /*001a*/ 	.short	(.L_15 - .L_14)
.L_14:
        /*001c*/ 	.word	0x00000000
        /*0020*/ 	.short	0x0005
        /*0022*/ 	.short	0x0028
        /*0024*/ 	.byte	0x00, 0xf4, 0x21, 0x00


	//----- nvinfo : EIATTR_KPARAM_INFO
	.align		4
.L_15:
        /*0028*/ 	.byte	0x04, 0x17
        /*002a*/ 	.short	(.L_17 - .L_16)
.L_16:
        /*002c*/ 	.word	0x00000000
        /*0030*/ 	.short	0x0004
        /*0032*/ 	.short	0x0020
        /*0034*/ 	.byte	0x00, 0xf4, 0x21, 0x00


	//----- nvinfo : EIATTR_KPARAM_INFO
	.align		4
.L_17:
        /*0038*/ 	.byte	0x04, 0x17
        /*003a*/ 	.short	(.L_19 - .L_18)
.L_18:
        /*003c*/ 	.word	0x00000000
        /*0040*/ 	.short	0x0003
        /*0042*/ 	.short	0x0018
        /*0044*/ 	.byte	0x00, 0xf4, 0x21, 0x00


	//----- nvinfo : EIATTR_KPARAM_INFO
	.align		4
.L_19:
        /*0048*/ 	.byte	0x04, 0x17
        /*004a*/ 	.short	(.L_21 - .L_20)
.L_20:
        /*004c*/ 	.word	0x00000000
        /*0050*/ 	.short	0x0002
        /*0052*/ 	.short	0x0010
        /*0054*/ 	.byte	0x00, 0xf4, 0x21, 0x00


	//----- nvinfo : EIATTR_KPARAM_INFO
	.align		4
.L_21:
        /*0058*/ 	.byte	0x04, 0x17
        /*005a*/ 	.short	(.L_23 - .L_22)
.L_22:
        /*005c*/ 	.word	0x00000000
        /*0060*/ 	.short	0x0001
        /*0062*/ 	.short	0x0008
        /*0064*/ 	.byte	0x00, 0xf4, 0x21, 0x00


	//----- nvinfo : EIATTR_KPARAM_INFO
	.align		4
.L_23:
        /*0068*/ 	.byte	0x04, 0x17
        /*006a*/ 	.short	(.L_25 - .L_24)
.L_24:
        /*006c*/ 	.word	0x00000000
        /*0070*/ 	.short	0x0000
        /*0072*/ 	.short	0x0000
        /*0074*/ 	.byte	0x00, 0xf4, 0x21, 0x00


	//----- nvinfo : EIATTR_SPARSE_MMA_MASK
	.align		4
.L_25:
        /*0078*/ 	.byte	0x03, 0x50
        /*007a*/ 	.short	0x0000


	//----- nvinfo : EIATTR_MAXREG_COUNT
	.align		4
        /*007c*/ 	.byte	0x03, 0x1b
        /*007e*/ 	.short	0x00ff


	//----- nvinfo : EIATTR_EXIT_INSTR_OFFSETS
	.align		4
        /*0080*/ 	.byte	0x04, 0x1c
        /*0082*/ 	.short	(.L_27 - .L_26)


	//   ....[0]....
.L_26:
        /*0084*/ 	.word	0x000002d0


	//   ....[1]....
        /*0088*/ 	.word	0x000002f0


	//----- nvinfo : EIATTR_REQNTID
	.align		4
.L_27:
        /*008c*/ 	.byte	0x04, 0x10
        /*008e*/ 	.short	(.L_29 - .L_28)
.L_28:
        /*0090*/ 	.word	0x00000080
        /*0094*/ 	.word	0x00000001
        /*0098*/ 	.word	0x00000001


	//----- nvinfo : EIATTR_CBANK_PARAM_SIZE
	.align		4
.L_29:
        /*009c*/ 	.byte	0x03, 0x19
        /*009e*/ 	.short	0x0034


	//----- nvinfo : EIATTR_PARAM_CBANK
	.align		4
        /*00a0*/ 	.byte	0x04, 0x0a
        /*00a2*/ 	.short	(.L_31 - .L_30)
	.align		4
.L_30:
        /*00a4*/ 	.word	index@(.nv.constant0.triton_poi_fused__native_batch_norm_legit_no_training_34)
        /*00a8*/ 	.short	0x0210
        /*00aa*/ 	.short	0x0034


	//----- nvinfo : EIATTR_SW_WAR
	.align		4
.L_31:
        /*00ac*/ 	.byte	0x04, 0x36
        /*00ae*/ 	.short	(.L_33 - .L_32)
.L_32:
        /*00b0*/ 	.word	0x00000008
.L_33:


//--------------------- .nv.callgraph             --------------------------
	.section	.nv.callgraph,"",@"SHT_CUDA_CALLGRAPH"
	.align	4
	.sectionentsize	8
	.align		4
        /*0000*/ 	.word	0x00000000
	.align		4
        /*0004*/ 	.word	0xffffffff
	.align		4
        /*0008*/ 	.word	0x00000000
	.align		4
        /*000c*/ 	.word	0xfffffffe
	.align		4
        /*0010*/ 	.word	0x00000000
	.align		4
        /*0014*/ 	.word	0xfffffffd
	.align		4
        /*0018*/ 	.word	0x00000000
	.align		4
        /*001c*/ 	.word	0xfffffffc


//--------------------- .nv.constant4             --------------------------
	.section	.nv.constant4,"a",@progbits
	.align	8
	.align		8
.nv.constant4:
        /*0000*/ 	.dword	_$_str
	.align		8
        /*0008*/ 	.dword	_$_str_$_2


//--------------------- .text.triton_poi_fused__native_batch_norm_legit_no_training_34 --------------------------
	.section	.text.triton_poi_fused__native_batch_norm_legit_no_training_34,"ax",@progbits
	.align	128
        .global         triton_poi_fused__native_batch_norm_legit_no_training_34
        .type           triton_poi_fused__native_batch_norm_legit_no_training_34,@function
        .size           triton_poi_fused__native_batch_norm_legit_no_training_34,(.L_x_1 - triton_poi_fused__native_batch_norm_legit_no_training_34)
        .other          triton_poi_fused__native_batch_norm_legit_no_training_34,@"STO_CUDA_ENTRY STV_DEFAULT"
triton_poi_fused__native_batch_norm_legit_no_training_34:
.text.triton_poi_fused__native_batch_norm_legit_no_training_34:
[----:B------:R-:W0:Y:S01]  /*0000*/  LDC R1, c[0x0][0x28] ;  /* 0x00000a00ff017b82 */ /* 0x000e220000000800 */
[----:B------:R-:W1:Y:S07]  /*0010*/  S2R R0, SR_TID.X ;  /* 0x0000000000007919 */ /* 0x000e6e0000002100 */
[----:B------:R-:W2:Y:S01]  /*0020*/  LDC.64 R8, c[0x0][0x220] ;  /* 0x00008800ff087b82 */ /* 0x000ea20000000a00 */
[----:B------:R-:W-:Y:S01]  /*0030*/  HFMA2.MMA R14, -RZ, RZ, 0, 0 ;  /* 0x00000000ff0e7435 */ /* 0x000fe200000001ff */
[----:B------:R-:W-:Y:S01]  /*0040*/  ULDC.64 UR4, c[0x0][0x208] ;  /* 0x0000820000047ab9 */ /* 0x000fe20000000a00 */
[----:B------:R-:W3:Y:S05]  /*0050*/  S2R R3, SR_CTAID.X ;  /* 0x0000000000037919 */ /* 0x000eea0000002500 */
[----:B------:R-:W4:Y:S08]  /*0060*/  LDC.64 R4, c[0x0][0x210] ;  /* 0x00008400ff047b82 */ /* 0x000f300000000a00 */
[----:B------:R-:W5:Y:S08]  /*0070*/  LDC.64 R6, c[0x0][0x218] ;  /* 0x00008600ff067b82 */ /* 0x000f700000000a00 */
[----:B------:R-:W5:Y:S01]  /*0080*/  LDC.64 R10, c[0x0][0x228] ;  /* 0x00008a00ff0a7b82 */ /* 0x000f620000000a00 */
[----:B-1----:R-:W-:-:S07]  /*0090*/  LOP3.LUT R0, R0, 0x7f, RZ, 0xc0, !PT ;  /* 0x0000007f00007812 */ /* 0x002fce00078ec0ff */
[----:B------:R-:W1:Y:S01]  /*00a0*/  LDC.64 R12, c[0x0][0x230] ;  /* 0x00008c00ff0c7b82 */ /* 0x000e620000000a00 */
[----:B---3--:R-:W-:-:S04]  /*00b0*/  LEA R0, R3, R0, 0x7 ;  /* 0x0000000003007211 */ /* 0x008fc800078e38ff */
[C---:B------:R-:W-:Y:S01]  /*00c0*/  ISETP.GE.AND P2, PT, R0.reuse, 0x2400, PT ;  /* 0x000024000000780c */ /* 0x040fe20003f46270 */
[----:B------:R-:W-:-:S05]  /*00d0*/  IMAD.HI R2, R0, 0x38e38e39, RZ ;  /* 0x38e38e3900027827 */ /* 0x000fca00078e02ff */
[----:B------:R-:W-:-:S04]  /*00e0*/  SHF.R.U32.HI R3, RZ, 0x1f, R2 ;  /* 0x0000001fff037819 */ /* 0x000fc80000011602 */
[----:B------:R-:W-:-:S05]  /*00f0*/  LEA.HI.SX32 R3, R2, R3, 0x1b ;  /* 0x0000000302037211 */ /* 0x000fca00078fdaff */
[----:B------:R-:W-:-:S04]  /*0100*/  IMAD R15, R3, -0x90, R0 ;  /* 0xffffff70030f7824 */ /* 0x000fc800078e0200 */
[----:B--2---:R-:W-:-:S05]  /*0110*/  IMAD.WIDE R8, R15, 0x4, R8 ;  /* 0x000000040f087825 */ /* 0x004fca00078e0208 */
[----:B------:R2:W3:Y:S01]  /*0120*/  @!P2 LDG.E.EL R14, desc[UR4][R8.64] ;  /* 0x00000004080ea981 */ /* 0x0004e2000c2e1900 */
[----:B------:R-:W-:Y:S01]  /*0130*/  CS2R R2, SRZ ;  /* 0x0000000000027805 */ /* 0x000fe2000001ff00 */
[----:B----4-:R-:W-:-:S04]  /*0140*/  IMAD.WIDE R4, R0, 0x4, R4 ;  /* 0x0000000400047825 */ /* 0x010fc800078e0204 */
[C---:B-----5:R-:W-:Y:S01]  /*0150*/  IMAD.WIDE R6, R15.reuse, 0x4, R6 ;  /* 0x000000040f067825 */ /* 0x060fe200078e0206 */
[----:B------:R4:W5:Y:S03]  /*0160*/  @!P2 LDG.E R2, desc[UR4][R4.64] ;  /* 0x000000040402a981 */ /* 0x000966000c1e1900 */
[C---:B0-2---:R-:W-:Y:S01]  /*0170*/  IMAD.WIDE R8, R15.reuse, 0x4, R10 ;  /* 0x000000040f087825 */ /* 0x045fe200078e020a */
[----:B------:R0:W5:Y:S03]  /*0180*/  @!P2 LDG.E.EL R3, desc[UR4][R6.64] ;  /* 0x000000040603a981 */ /* 0x000166000c2e1900 */
[----:B-1----:R-:W-:Y:S01]  /*0190*/  IMAD.WIDE R10, R15, 0x4, R12 ;  /* 0x000000040f0a7825 */ /* 0x002fe200078e020c */
[----:B------:R-:W-:Y:S01]  /*01a0*/  CS2R R12, SRZ ;  /* 0x00000000000c7805 */ /* 0x000fe2000001ff00 */
[----:B----4-:R-:W1:Y:S05]  /*01b0*/  LDC.64 R4, c[0x0][0x238] ;  /* 0x00008e00ff047b82 */ /* 0x010e6a0000000a00 */
[----:B------:R-:W2:Y:S04]  /*01c0*/  @!P2 LDG.E.EL R12, desc[UR4][R8.64] ;  /* 0x00000004080ca981 */ /* 0x000ea8000c2e1900 */
[----:B------:R-:W2:Y:S01]  /*01d0*/  @!P2 LDG.E.EL R13, desc[UR4][R10.64] ;  /* 0x000000040a0da981 */ /* 0x000ea2000c2e1900 */
[----:B0-----:R-:W-:Y:S01]  /*01e0*/  MOV R6, 0x3e800000 ;  /* 0x3e80000000067802 */ /* 0x001fe20000000f00 */
[----:B---3--:R-:W-:-:S04]  /*01f0*/  FADD R14, R14, 9.9999997473787516356e-06 ;  /* 0x3727c5ac0e0e7421 */ /* 0x008fc80000000000 */
[----:B------:R-:W0:Y:S01]  /*0200*/  MUFU.SQRT R15, R14 ;  /* 0x0000000e000f7308 */ /* 0x000e220000002000 */
[----:B-----5:R-:W-:Y:S01]  /*0210*/  FADD R2, -R3, R2 ;  /* 0x0000000203027221 */ /* 0x020fe20000000100 */
[C---:B0-----:R-:W-:Y:S02]  /*0220*/  FSETP.GT.AND P0, PT, R15.reuse, 8.50705917302346158658e+37, PT ;  /* 0x7e8000000f00780b */ /* 0x041fe40003f04000 */
[----:B------:R-:W-:Y:S02]  /*0230*/  FSETP.GEU.AND P1, PT, R15, 1.175494350822287508e-38, PT ;  /* 0x008000000f00780b */ /* 0x000fe40003f2e000 */
[----:B------:R-:W-:-:S09]  /*0240*/  FSEL R6, R6, 1, P0 ;  /* 0x3f80000006067808 */ /* 0x000fd20000000000 */
[----:B------:R-:W-:Y:S02]  /*0250*/  @P0 FMUL R15, R15, 0.25 ;  /* 0x3e8000000f0f0820 */ /* 0x000fe40000400000 */
[----:B------:R-:W-:Y:S02]  /*0260*/  @!P1 FMUL R6, R6, 16777216 ;  /* 0x4b80000006069820 */ /* 0x000fe40000400000 */
[----:B------:R-:W-:-:S06]  /*0270*/  @!P1 FMUL R15, R15, 16777216 ;  /* 0x4b8000000f0f9820 */ /* 0x000fcc0000400000 */
[----:B------:R-:W0:Y:S02]  /*0280*/  MUFU.RCP R15, R15 ;  /* 0x0000000f000f7308 */ /* 0x000e240000001000 */
[----:B0-----:R-:W-:-:S04]  /*0290*/  FMUL R3, R15, R6 ;  /* 0x000000060f037220 */ /* 0x001fc80000400000 */
[----:B------:R-:W-:Y:S01]  /*02a0*/  FMUL R6, R2, R3 ;  /* 0x0000000302067220 */ /* 0x000fe20000400000 */
[----:B-1----:R-:W-:-:S04]  /*02b0*/  IMAD.WIDE R2, R0, 0x4, R4 ;  /* 0x0000000400027825 */ /* 0x002fc800078e0204 */
[----:B--2---:R-:W-:Y:S01]  /*02c0*/  FFMA R13, R6, R12, R13 ;  /* 0x0000000c060d7223 */ /* 0x004fe2000000000d */
[----:B------:R-:W-:Y:S06]  /*02d0*/  @P2 EXIT ;  /* 0x000000000000294d */ /* 0x000fec0003800000 */
[----:B------:R-:W-:Y:S01]  /*02e0*/  STG.E desc[UR4][R2.64], R13 ;  /* 0x0000000d02007986 */ /* 0x000fe2000c101904 */
[----:B------:R-:W-:Y:S05]  /*02f0*/  EXIT ;  /* 0x000000000000794d */ /* 0x000fea0003800000 */
.L_x_0:
[----:B------:R-:W-:-:S00]  /*0300*/  BRA `(.L_x_0) ;  /* 0xfffffffc00fc7947 */ /* 0x000fc0000383ffff */
[----:B------:R-:W-:-:S00]  /*0310*/  NOP ;  /* 0x0000000000007918 */ /* 0x000fc00000000000 */
        /* <DEDUP_REMOVED lines=14> */
.L_x_1:


//--------------------- .nv.global.init           --------------------------
	.section	.nv.global.init,"aw",@progbits
.nv.global.init:
	.type		_$_str,@object
	.size		_$_str,(_$_str_$_2 - _$_str)
_$_str:
        /*0000*/ 	.byte	0x5f, 0x5f, 0x43, 0x55, 0x44, 0x41, 0x5f, 0x46, 0x54, 0x5a, 0x00
	.type		_$_str_$_2,@object
	.size		_$_str_$_2,(.L_1 - _$_str_$_2)
_$_str_$_2:
        /*000b*/ 	.byte	0x5f, 0x5f, 0x43, 0x55, 0x44, 0x41, 0x5f, 0x50, 0x52, 0x45, 0x43, 0x5f, 0x53, 0x51, 0x52, 0x54
        /*001b*/ 	.byte	0x00
.L_1:


//--------------------- .nv.constant0.triton_poi_fused__native_batch_norm_legit_no_training_34 --------------------------
	.section	.nv.constant0.triton_poi_fused__native_batch_norm_legit_no_training_34,"a",@progbits
	.sectionflags	@""
	.align	4
.nv.constant0.triton_poi_fused__native_batch_norm_legit_no_training_34:
	.zero		580
